//
// Generated by NVIDIA NVVM Compiler
//
// Compiler Build ID: CL-36424714
// Cuda compilation tools, release 13.0, V13.0.88
// Based on NVVM 20.0.0
//

.version 9.0
.target sm_100
.address_size 64

	// .globl	_Z9vectorAddPiS_S_i

.visible .entry _Z9vectorAddPiS_S_i(
	.param .u64 .ptr .align 1 _Z9vectorAddPiS_S_i_param_0,
	.param .u64 .ptr .align 1 _Z9vectorAddPiS_S_i_param_1,
	.param .u64 .ptr .align 1 _Z9vectorAddPiS_S_i_param_2,
	.param .u32 _Z9vectorAddPiS_S_i_param_3
)
{
	.reg .pred 	%p<2>;
	.reg .b32 	%r<9>;
	.reg .b64 	%rd<11>;

	ld.param.u64 	%rd1, [_Z9vectorAddPiS_S_i_param_0];
	ld.param.u64 	%rd2, [_Z9vectorAddPiS_S_i_param_1];
	ld.param.u64 	%rd3, [_Z9vectorAddPiS_S_i_param_2];
	ld.param.u32 	%r2, [_Z9vectorAddPiS_S_i_param_3];
	mov.u32 	%r3, %ctaid.x;
	mov.u32 	%r4, %ntid.x;
	mov.u32 	%r5, %tid.x;
	mad.lo.s32 	%r1, %r3, %r4, %r5;
	setp.ge.s32 	%p1, %r1, %r2;
	@%p1 bra 	$L__BB0_2;
	cvta.to.global.u64 	%rd4, %rd1;
	cvta.to.global.u64 	%rd5, %rd2;
	cvta.to.global.u64 	%rd6, %rd3;
	mul.wide.s32 	%rd7, %r1, 4;
	add.s64 	%rd8, %rd4, %rd7;
	ld.global.nc.u32 	%r6, [%rd8];
	add.s64 	%rd9, %rd5, %rd7;
	ld.global.nc.u32 	%r7, [%rd9];
	add.s32 	%r8, %r7, %r6;
	add.s64 	%rd10, %rd6, %rd7;
	st.global.u32 	[%rd10], %r8;
$L__BB0_2:
	ret;

}


// ===== COMPILED SASS (sm_100) =====

	.target	sm_100

	.elftype	@"ET_EXEC"


//--------------------- .note.nv.tkinfo           --------------------------
	.section	.note.nv.tkinfo,"",@"SHT_NOTE"
	.sectionflags	@"SHF_NOTE_NV_TKINFO"
	.tkinfo
        /*0018*/ 	.word	0x00000002
        /*0030*/ 	.string	""
        /*0030*/ 	.string	"ptxas"
        /*0030*/ 	.string	"Cuda compilation tools, release 13.0, V13.0.88"
        /*0030*/ 	.string	"Build cuda_13.0.r13.0/compiler.36424714_0"
        /*0030*/ 	.string	"-arch sm_100 -m 64 "



//--------------------- .note.nv.cuinfo           --------------------------
	.section	.note.nv.cuinfo,"",@"SHT_NOTE"
	.sectionflags	@"SHF_NOTE_NV_CUINFO"
        /*0018*/ 	.short	0x0002
        /*001a*/ 	.short	0x0064
        /*001c*/ 	.short	0x0082
	.zero		2


//--------------------- .nv.info                  --------------------------
	.section	.nv.info,"",@"SHT_CUDA_INFO"
	.align	4


	//----- nvinfo : EIATTR_REGCOUNT
	.align		4
        /*0000*/ 	.byte	0x04, 0x2f
        /*0002*/ 	.short	(.L_1 - .L_0)
	.align		4
.L_0:
        /*0004*/ 	.word	index@(_Z9vectorAddPiS_S_i)
        /*0008*/ 	.word	0x0000000c


	//----- nvinfo : EIATTR_FRAME_SIZE
	.align		4
.L_1:
        /*000c*/ 	.byte	0x04, 0x11
        /*000e*/ 	.short	(.L_3 - .L_2)
	.align		4
.L_2:
        /*0010*/ 	.word	index@(_Z9vectorAddPiS_S_i)
        /*0014*/ 	.word	0x00000000


	//----- nvinfo : EIATTR_MIN_STACK_SIZE
	.align		4
.L_3:
        /*0018*/ 	.byte	0x04, 0x12
        /*001a*/ 	.short	(.L_5 - .L_4)
	.align		4
.L_4:
        /*001c*/ 	.word	index@(_Z9vectorAddPiS_S_i)
        /*0020*/ 	.word	0x00000000
.L_5:


//--------------------- .nv.compat                --------------------------
	.section	.nv.compat,"",@"SHT_CUDA_COMPAT_INFO"
	.align	4
        /*0000*/ 	.byte	0x02, 0x09, 0x00, 0x00, 0x02, 0x02, 0x01, 0x00, 0x02, 0x05, 0x05, 0x00, 0x03, 0x07, 0x01, 0x01
        /*0010*/ 	.byte	0x02, 0x03, 0x00, 0x00, 0x02, 0x06, 0x01, 0x00, 0x04, 0x0b, 0x08, 0x00, 0x09, 0x00, 0x00, 0x00
        /*0020*/ 	.byte	0x00, 0x00, 0x00, 0x00


//--------------------- .nv.info._Z9vectorAddPiS_S_i --------------------------
	.section	.nv.info._Z9vectorAddPiS_S_i,"",@"SHT_CUDA_INFO"
	.sectionflags	@""
	.align	4


	//----- nvinfo : EIATTR_CUDA_API_VERSION
	.align		4
        /*0000*/ 	.byte	0x04, 0x37
        /*0002*/ 	.short	(.L_7 - .L_6)
.L_6:
        /*0004*/ 	.word	0x00000082


	//----- nvinfo : EIATTR_KPARAM_INFO
	.align		4
.L_7:
        /*0008*/ 	.byte	0x04, 0x17
        /*000a*/ 	.short	(.L_9 - .L_8)
.L_8:
        /*000c*/ 	.word	0x00000000
        /*0010*/ 	.short	0x0003
        /*0012*/ 	.short	0x0018
        /*0014*/ 	.byte	0x00, 0xf0, 0x11, 0x00


	//----- nvinfo : EIATTR_KPARAM_INFO
	.align		4
.L_9:
        /*0018*/ 	.byte	0x04, 0x17
        /*001a*/ 	.short	(.L_11 - .L_10)
.L_10:
        /*001c*/ 	.word	0x00000000
        /*0020*/ 	.short	0x0002
        /*0022*/ 	.short	0x0010
        /*0024*/ 	.byte	0x00, 0xf5, 0x21, 0x00


	//----- nvinfo : EIATTR_KPARAM_INFO
	.align		4
.L_11:
        /*0028*/ 	.byte	0x04, 0x17
        /*002a*/ 	.short	(.L_13 - .L_12)
.L_12:
        /*002c*/ 	.word	0x00000000
        /*0030*/ 	.short	0x0001
        /*0032*/ 	.short	0x0008
        /*0034*/ 	.byte	0x00, 0xf5, 0x21, 0x00


	//----- nvinfo : EIATTR_KPARAM_INFO
	.align		4
.L_13:
        /*0038*/ 	.byte	0x04, 0x17
        /*003a*/ 	.short	(.L_15 - .L_14)
.L_14:
        /*003c*/ 	.word	0x00000000
        /*0040*/ 	.short	0x0000
        /*0042*/ 	.short	0x0000
        /*0044*/ 	.byte	0x00, 0xf5, 0x21, 0x00


	//----- nvinfo : EIATTR_SPARSE_MMA_MASK
	.align		4
.L_15:
        /*0048*/ 	.byte	0x03, 0x50
        /*004a*/ 	.short	0x0000


	//----- nvinfo : EIATTR_MAXREG_COUNT
	.align		4
        /*004c*/ 	.byte	0x03, 0x1b
        /*004e*/ 	.short	0x00ff


	//----- nvinfo : EIATTR_MERCURY_ISA_VERSION
	.align		4
        /*0050*/ 	.byte	0x03, 0x5f
        /*0052*/ 	.short	0x0101


	//----- nvinfo : EIATTR_VRC_CTA_INIT_COUNT
	.align		4
        /*0054*/ 	.byte	0x02, 0x4a
	.zero		1
	.zero		1


	//----- nvinfo : EIATTR_EXIT_INSTR_OFFSETS
	.align		4
        /*0058*/ 	.byte	0x04, 0x1c
        /*005a*/ 	.short	(.L_17 - .L_16)


	//   ....[0]....
.L_16:
        /*005c*/ 	.word	0x00000070


	//   ....[1]....
        /*0060*/ 	.word	0x00000130


	//----- nvinfo : EIATTR_CBANK_PARAM_SIZE
	.align		4
.L_17:
        /*0064*/ 	.byte	0x03, 0x19
        /*0066*/ 	.short	0x001c


	//----- nvinfo : EIATTR_PARAM_CBANK
	.align		4
        /*0068*/ 	.byte	0x04, 0x0a
        /*006a*/ 	.short	(.L_19 - .L_18)
	.align		4
.L_18:
        /*006c*/ 	.word	index@(.nv.constant0._Z9vectorAddPiS_S_i)
        /*0070*/ 	.short	0x0380
        /*0072*/ 	.short	0x001c


	//----- nvinfo : EIATTR_SW_WAR
	.align		4
.L_19:
        /*0074*/ 	.byte	0x04, 0x36
        /*0076*/ 	.short	(.L_21 - .L_20)
.L_20:
        /*0078*/ 	.word	0x00000008
.L_21:


//--------------------- .nv.callgraph             --------------------------
	.section	.nv.callgraph,"",@"SHT_CUDA_CALLGRAPH"
	.align	4
	.sectionentsize	8
	.align		4
        /*0000*/ 	.word	0x00000000
	.align		4
        /*0004*/ 	.word	0xffffffff
	.align		4
        /*0008*/ 	.word	0x00000000
	.align		4
        /*000c*/ 	.word	0xfffffffe
	.align		4
        /*0010*/ 	.word	0x00000000
	.align		4
        /*0014*/ 	.word	0xfffffffd
	.align		4
        /*0018*/ 	.word	0x00000000
	.align		4
        /*001c*/ 	.word	0xfffffffc


//--------------------- .text._Z9vectorAddPiS_S_i --------------------------
	.section	.text._Z9vectorAddPiS_S_i,"ax",@progbits
	.align	128
        .global         _Z9vectorAddPiS_S_i
        .type           _Z9vectorAddPiS_S_i,@function
        .size           _Z9vectorAddPiS_S_i,(.L_x_1 - _Z9vectorAddPiS_S_i)
        .other          _Z9vectorAddPiS_S_i,@"STO_CUDA_ENTRY STV_DEFAULT"
_Z9vectorAddPiS_S_i:
.text._Z9vectorAddPiS_S_i:
[----:B------:R-:W-:Y:S01]  /*0000*/  LDC R1, c[0x0][0x37c] ;  /* 0x0000df00ff017b82 */ /* 0x000fe20000000800 */
[----:B------:R-:W0:Y:S07]  /*0010*/  S2R R0, SR_TID.X ;  /* 0x0000000000007919 */ /* 0x000e2e0000002100 */
[----:B------:R-:W0:Y:S01]  /*0020*/  S2UR UR4, SR_CTAID.X ;  /* 0x00000000000479c3 */ /* 0x000e220000002500 */
[----:B------:R-:W1:Y:S07]  /*0030*/  LDCU UR5, c[0x0][0x398] ;  /* 0x00007300ff0577ac */ /* 0x000e6e0008000800 */
[----:B------:R-:W0:Y:S02]  /*0040*/  LDC R9, c[0x0][0x360] ;  /* 0x0000d800ff097b82 */ /* 0x000e240000000800 */
[----:B0-----:R-:W-:-:S05]  /*0050*/  IMAD R9, R9, UR4, R0 ;  /* 0x0000000409097c24 */ /* 0x001fca000f8e0200 */
[----:B-1----:R-:W-:-:S13]  /*0060*/  ISETP.GE.AND P0, PT, R9, UR5, PT ;  /* 0x0000000509007c0c */ /* 0x002fda000bf06270 */
[----:B------:R-:W-:Y:S05]  /*0070*/  @P0 EXIT ;  /* 0x000000000000094d */ /* 0x000fea0003800000 */
[----:B------:R-:W0:Y:S01]  /*0080*/  LDC.64 R2, c[0x0][0x380] ;  /* 0x0000e000ff027b82 */ /* 0x000e220000000a00 */
[----:B------:R-:W1:Y:S07]  /*0090*/  LDCU.64 UR4, c[0x0][0x358] ;  /* 0x00006b00ff0477ac */ /* 0x000e6e0008000a00 */
[----:B------:R-:W2:Y:S08]  /*00a0*/  LDC.64 R4, c[0x0][0x388] ;  /* 0x0000e200ff047b82 */ /* 0x000eb00000000a00 */
[----:B------:R-:W3:Y:S01]  /*00b0*/  LDC.64 R6, c[0x0][0x390] ;  /* 0x0000e400ff067b82 */ /* 0x000ee20000000a00 */
[----:B0-----:R-:W-:-:S06]  /*00c0*/  IMAD.WIDE R2, R9, 0x4, R2 ;  /* 0x0000000409027825 */ /* 0x001fcc00078e0202 */
[----:B-1----:R-:W4:Y:S01]  /*00d0*/  LDG.E.CONSTANT R2, desc[UR4][R2.64] ;  /* 0x0000000402027981 */ /* 0x002f22000c1e9900 */
[----:B--2---:R-:W-:-:S06]  /*00e0*/  IMAD.WIDE R4, R9, 0x4, R4 ;  /* 0x0000000409047825 */ /* 0x004fcc00078e0204 */
[----:B------:R-:W4:Y:S01]  /*00f0*/  LDG.E.CONSTANT R5, desc[UR4][R4.64] ;  /* 0x0000000404057981 */ /* 0x000f22000c1e9900 */
[----:B---3--:R-:W-:Y:S01]  /*0100*/  IMAD.WIDE R6, R9, 0x4, R6 ;  /* 0x0000000409067825 */ /* 0x008fe200078e0206 */
[----:B----4-:R-:W-:-:S05]  /*0110*/  IADD3 R9, PT, PT, R2, R5, RZ ;  /* 0x0000000502097210 */ /* 0x010fca0007ffe0ff */
[----:B------:R-:W-:Y:S01]  /*0120*/  STG.E desc[UR4][R6.64], R9 ;  /* 0x0000000906007986 */ /* 0x000fe2000c101904 */
[----:B------:R-:W-:Y:S05]  /*0130*/  EXIT ;  /* 0x000000000000794d */ /* 0x000fea0003800000 */
.L_x_0:
[----:B------:R-:W-:-:S00]  /*0140*/  BRA `(.L_x_0) ;  /* 0xfffffffc00fc7947 */ /* 0x000fc0000383ffff */
[----:B------:R-:W-:-:S00]  /*0150*/  NOP ;  /* 0x0000000000007918 */ /* 0x000fc00000000000 */
        /* <DEDUP_REMOVED lines=10> */
.L_x_1:


//--------------------- .nv.shared.reserved.0     --------------------------
	.section	.nv.shared.reserved.0,"aw",@nobits
	.weak		__nv_reservedSMEM_offset_0_alias
	.size		__nv_reservedSMEM_offset_0_alias, 0, 64
	.other		__nv_reservedSMEM_offset_0_alias,@"STO_CUDA_RESERVED_SHARED STV_DEFAULT"
__nv_reservedSMEM_offset_0_alias:
	.zero		0
	.zero		64


//--------------------- .nv.constant0._Z9vectorAddPiS_S_i --------------------------
	.section	.nv.constant0._Z9vectorAddPiS_S_i,"a",@progbits
	.sectionflags	@""
	.align	4
.nv.constant0._Z9vectorAddPiS_S_i:
	.zero		924


//--------------------- SYMBOLS --------------------------

	.type		.nv.reservedSmem.offset0,@object
	.size		.nv.reservedSmem.offset0,0x4
